//
// Generated by NVIDIA NVVM Compiler
//
// Compiler Build ID: CL-36424714
// Cuda compilation tools, release 13.0, V13.0.88
// Based on NVVM 20.0.0
//

.version 9.0
.target sm_100
.address_size 64

	// .globl	_Z19matmul_kernel_tiledPdS_S_i
// _ZZ19matmul_kernel_tiledPdS_S_iE2sA has been demoted
// _ZZ19matmul_kernel_tiledPdS_S_iE2sB has been demoted

.visible .entry _Z19matmul_kernel_tiledPdS_S_i(
	.param .u64 .ptr .align 1 _Z19matmul_kernel_tiledPdS_S_i_param_0,
	.param .u64 .ptr .align 1 _Z19matmul_kernel_tiledPdS_S_i_param_1,
	.param .u64 .ptr .align 1 _Z19matmul_kernel_tiledPdS_S_i_param_2,
	.param .u32 _Z19matmul_kernel_tiledPdS_S_i_param_3
)
{
	.reg .pred 	%p<8>;
	.reg .b32 	%r<43>;
	.reg .b64 	%rd<13>;
	.reg .b64 	%fd<63>;
	// demoted variable
	.shared .align 8 .b8 _ZZ19matmul_kernel_tiledPdS_S_iE2sA[2048];
	// demoted variable
	.shared .align 8 .b8 _ZZ19matmul_kernel_tiledPdS_S_iE2sB[2048];
	ld.param.u64 	%rd3, [_Z19matmul_kernel_tiledPdS_S_i_param_0];
	ld.param.u64 	%rd4, [_Z19matmul_kernel_tiledPdS_S_i_param_1];
	ld.param.u64 	%rd5, [_Z19matmul_kernel_tiledPdS_S_i_param_2];
	ld.param.u32 	%r24, [_Z19matmul_kernel_tiledPdS_S_i_param_3];
	mov.u32 	%r25, %ctaid.y;
	shl.b32 	%r26, %r25, 4;
	mov.u32 	%r40, %tid.y;
	add.s32 	%r2, %r26, %r40;
	mov.u32 	%r27, %ctaid.x;
	shl.b32 	%r3, %r27, 4;
	mov.u32 	%r38, %tid.x;
	add.s32 	%r5, %r3, %r38;
	setp.lt.s32 	%p1, %r24, 1;
	mov.f64 	%fd62, 0d0000000000000000;
	@%p1 bra 	$L__BB0_7;
	add.s32 	%r28, %r24, 15;
	shr.u32 	%r29, %r28, 4;
	shl.b32 	%r30, %r40, 7;
	mov.u32 	%r31, _ZZ19matmul_kernel_tiledPdS_S_iE2sA;
	add.s32 	%r6, %r31, %r30;
	shl.b32 	%r32, %r38, 3;
	add.s32 	%r7, %r6, %r32;
	mov.u32 	%r33, _ZZ19matmul_kernel_tiledPdS_S_iE2sB;
	add.s32 	%r9, %r33, %r32;
	add.s32 	%r8, %r9, %r30;
	neg.s32 	%r42, %r29;
	mad.lo.s32 	%r34, %r40, %r24, %r38;
	add.s32 	%r41, %r34, %r3;
	shl.b32 	%r12, %r24, 4;
	mad.lo.s32 	%r39, %r24, %r2, %r38;
	cvta.to.global.u64 	%rd1, %rd3;
	cvta.to.global.u64 	%rd2, %rd4;
	mov.f64 	%fd62, 0d0000000000000000;
$L__BB0_2:
	max.u32 	%r35, %r2, %r38;
	setp.ge.u32 	%p2, %r35, %r24;
	mov.f64 	%fd60, 0d0000000000000000;
	@%p2 bra 	$L__BB0_4;
	mul.wide.u32 	%rd6, %r39, 8;
	add.s64 	%rd7, %rd1, %rd6;
	ld.global.f64 	%fd60, [%rd7];
$L__BB0_4:
	setp.ge.s32 	%p3, %r5, %r24;
	st.shared.f64 	[%r7], %fd60;
	setp.ge.u32 	%p4, %r40, %r24;
	mov.f64 	%fd61, 0d0000000000000000;
	or.pred  	%p5, %p3, %p4;
	@%p5 bra 	$L__BB0_6;
	mul.wide.u32 	%rd8, %r41, 8;
	add.s64 	%rd9, %rd2, %rd8;
	ld.global.f64 	%fd61, [%rd9];
$L__BB0_6:
	st.shared.f64 	[%r8], %fd61;
	bar.sync 	0;
	ld.shared.f64 	%fd12, [%r6];
	ld.shared.f64 	%fd13, [%r9];
	fma.rn.f64 	%fd14, %fd12, %fd13, %fd62;
	ld.shared.f64 	%fd15, [%r6+8];
	ld.shared.f64 	%fd16, [%r9+128];
	fma.rn.f64 	%fd17, %fd15, %fd16, %fd14;
	ld.shared.f64 	%fd18, [%r6+16];
	ld.shared.f64 	%fd19, [%r9+256];
	fma.rn.f64 	%fd20, %fd18, %fd19, %fd17;
	ld.shared.f64 	%fd21, [%r6+24];
	ld.shared.f64 	%fd22, [%r9+384];
	fma.rn.f64 	%fd23, %fd21, %fd22, %fd20;
	ld.shared.f64 	%fd24, [%r6+32];
	ld.shared.f64 	%fd25, [%r9+512];
	fma.rn.f64 	%fd26, %fd24, %fd25, %fd23;
	ld.shared.f64 	%fd27, [%r6+40];
	ld.shared.f64 	%fd28, [%r9+640];
	fma.rn.f64 	%fd29, %fd27, %fd28, %fd26;
	ld.shared.f64 	%fd30, [%r6+48];
	ld.shared.f64 	%fd31, [%r9+768];
	fma.rn.f64 	%fd32, %fd30, %fd31, %fd29;
	ld.shared.f64 	%fd33, [%r6+56];
	ld.shared.f64 	%fd34, [%r9+896];
	fma.rn.f64 	%fd35, %fd33, %fd34, %fd32;
	ld.shared.f64 	%fd36, [%r6+64];
	ld.shared.f64 	%fd37, [%r9+1024];
	fma.rn.f64 	%fd38, %fd36, %fd37, %fd35;
	ld.shared.f64 	%fd39, [%r6+72];
	ld.shared.f64 	%fd40, [%r9+1152];
	fma.rn.f64 	%fd41, %fd39, %fd40, %fd38;
	ld.shared.f64 	%fd42, [%r6+80];
	ld.shared.f64 	%fd43, [%r9+1280];
	fma.rn.f64 	%fd44, %fd42, %fd43, %fd41;
	ld.shared.f64 	%fd45, [%r6+88];
	ld.shared.f64 	%fd46, [%r9+1408];
	fma.rn.f64 	%fd47, %fd45, %fd46, %fd44;
	ld.shared.f64 	%fd48, [%r6+96];
	ld.shared.f64 	%fd49, [%r9+1536];
	fma.rn.f64 	%fd50, %fd48, %fd49, %fd47;
	ld.shared.f64 	%fd51, [%r6+104];
	ld.shared.f64 	%fd52, [%r9+1664];
	fma.rn.f64 	%fd53, %fd51, %fd52, %fd50;
	ld.shared.f64 	%fd54, [%r6+112];
	ld.shared.f64 	%fd55, [%r9+1792];
	fma.rn.f64 	%fd56, %fd54, %fd55, %fd53;
	ld.shared.f64 	%fd57, [%r6+120];
	ld.shared.f64 	%fd58, [%r9+1920];
	fma.rn.f64 	%fd62, %fd57, %fd58, %fd56;
	bar.sync 	0;
	add.s32 	%r42, %r42, 1;
	setp.ne.s32 	%p6, %r42, 0;
	add.s32 	%r41, %r41, %r12;
	add.s32 	%r40, %r40, 16;
	add.s32 	%r39, %r39, 16;
	add.s32 	%r38, %r38, 16;
	@%p6 bra 	$L__BB0_2;
$L__BB0_7:
	max.s32 	%r36, %r2, %r5;
	setp.ge.s32 	%p7, %r36, %r24;
	@%p7 bra 	$L__BB0_9;
	mad.lo.s32 	%r37, %r24, %r2, %r5;
	cvta.to.global.u64 	%rd10, %rd5;
	mul.wide.s32 	%rd11, %r37, 8;
	add.s64 	%rd12, %rd10, %rd11;
	st.global.f64 	[%rd12], %fd62;
$L__BB0_9:
	ret;

}


// ===== COMPILED SASS (sm_100) =====

	.target	sm_100

	.elftype	@"ET_EXEC"


//--------------------- .note.nv.tkinfo           --------------------------
	.section	.note.nv.tkinfo,"",@"SHT_NOTE"
	.sectionflags	@"SHF_NOTE_NV_TKINFO"
	.tkinfo
        /*0018*/ 	.word	0x00000002
        /*0030*/ 	.string	""
        /*0030*/ 	.string	"ptxas"
        /*0030*/ 	.string	"Cuda compilation tools, release 13.0, V13.0.88"
        /*0030*/ 	.string	"Build cuda_13.0.r13.0/compiler.36424714_0"
        /*0030*/ 	.string	"-arch sm_100 -m 64 "



//--------------------- .note.nv.cuinfo           --------------------------
	.section	.note.nv.cuinfo,"",@"SHT_NOTE"
	.sectionflags	@"SHF_NOTE_NV_CUINFO"
        /*0018*/ 	.short	0x0002
        /*001a*/ 	.short	0x0064
        /*001c*/ 	.short	0x0082
	.zero		2


//--------------------- .nv.info                  --------------------------
	.section	.nv.info,"",@"SHT_CUDA_INFO"
	.align	4


	//----- nvinfo : EIATTR_REGCOUNT
	.align		4
        /*0000*/ 	.byte	0x04, 0x2f
        /*0002*/ 	.short	(.L_1 - .L_0)
	.align		4
.L_0:
        /*0004*/ 	.word	index@(_Z19matmul_kernel_tiledPdS_S_i)
        /*0008*/ 	.word	0x00000020


	//----- nvinfo : EIATTR_FRAME_SIZE
	.align		4
.L_1:
        /*000c*/ 	.byte	0x04, 0x11
        /*000e*/ 	.short	(.L_3 - .L_2)
	.align		4
.L_2:
        /*0010*/ 	.word	index@(_Z19matmul_kernel_tiledPdS_S_i)
        /*0014*/ 	.word	0x00000000


	//----- nvinfo : EIATTR_MIN_STACK_SIZE
	.align		4
.L_3:
        /*0018*/ 	.byte	0x04, 0x12
        /*001a*/ 	.short	(.L_5 - .L_4)
	.align		4
.L_4:
        /*001c*/ 	.word	index@(_Z19matmul_kernel_tiledPdS_S_i)
        /*0020*/ 	.word	0x00000000
.L_5:


//--------------------- .nv.compat                --------------------------
	.section	.nv.compat,"",@"SHT_CUDA_COMPAT_INFO"
	.align	4
        /*0000*/ 	.byte	0x02, 0x09, 0x00, 0x00, 0x02, 0x02, 0x01, 0x00, 0x02, 0x05, 0x05, 0x00, 0x03, 0x07, 0x01, 0x01
        /*0010*/ 	.byte	0x02, 0x03, 0x00, 0x00, 0x02, 0x06, 0x01, 0x00, 0x04, 0x0b, 0x08, 0x00, 0x01, 0x00, 0x00, 0x00
        /*0020*/ 	.byte	0x00, 0x00, 0x00, 0x00


//--------------------- .nv.info._Z19matmul_kernel_tiledPdS_S_i --------------------------
	.section	.nv.info._Z19matmul_kernel_tiledPdS_S_i,"",@"SHT_CUDA_INFO"
	.sectionflags	@""
	.align	4


	//----- nvinfo : EIATTR_CUDA_API_VERSION
	.align		4
        /*0000*/ 	.byte	0x04, 0x37
        /*0002*/ 	.short	(.L_7 - .L_6)
.L_6:
        /*0004*/ 	.word	0x00000082


	//----- nvinfo : EIATTR_KPARAM_INFO
	.align		4
.L_7:
        /*0008*/ 	.byte	0x04, 0x17
        /*000a*/ 	.short	(.L_9 - .L_8)
.L_8:
        /*000c*/ 	.word	0x00000000
        /*0010*/ 	.short	0x0003
        /*0012*/ 	.short	0x0018
        /*0014*/ 	.byte	0x00, 0xf0, 0x11, 0x00


	//----- nvinfo : EIATTR_KPARAM_INFO
	.align		4
.L_9:
        /*0018*/ 	.byte	0x04, 0x17
        /*001a*/ 	.short	(.L_11 - .L_10)
.L_10:
        /*001c*/ 	.word	0x00000000
        /*0020*/ 	.short	0x0002
        /*0022*/ 	.short	0x0010
        /*0024*/ 	.byte	0x00, 0xf5, 0x21, 0x00


	//----- nvinfo : EIATTR_KPARAM_INFO
	.align		4
.L_11:
        /*0028*/ 	.byte	0x04, 0x17
        /*002a*/ 	.short	(.L_13 - .L_12)
.L_12:
        /*002c*/ 	.word	0x00000000
        /*0030*/ 	.short	0x0001
        /*0032*/ 	.short	0x0008
        /*0034*/ 	.byte	0x00, 0xf5, 0x21, 0x00


	//----- nvinfo : EIATTR_KPARAM_INFO
	.align		4
.L_13:
        /*0038*/ 	.byte	0x04, 0x17
        /*003a*/ 	.short	(.L_15 - .L_14)
.L_14:
        /*003c*/ 	.word	0x00000000
        /*0040*/ 	.short	0x0000
        /*0042*/ 	.short	0x0000
        /*0044*/ 	.byte	0x00, 0xf5, 0x21, 0x00


	//----- nvinfo : EIATTR_SPARSE_MMA_MASK
	.align		4
.L_15:
        /*0048*/ 	.byte	0x03, 0x50
        /*004a*/ 	.short	0x0000


	//----- nvinfo : EIATTR_MAXREG_COUNT
	.align		4
        /*004c*/ 	.byte	0x03, 0x1b
        /*004e*/ 	.short	0x00ff


	//----- nvinfo : EIATTR_NUM_BARRIERS
	.align		4
        /*0050*/ 	.byte	0x02, 0x4c
        /*0052*/ 	.byte	0x01
	.zero		1


	//----- nvinfo : EIATTR_MERCURY_ISA_VERSION
	.align		4
        /*0054*/ 	.byte	0x03, 0x5f
        /*0056*/ 	.short	0x0101


	//----- nvinfo : EIATTR_VRC_CTA_INIT_COUNT
	.align		4
        /*0058*/ 	.byte	0x02, 0x4a
	.zero		1
	.zero		1


	//----- nvinfo : EIATTR_EXIT_INSTR_OFFSETS
	.align		4
        /*005c*/ 	.byte	0x04, 0x1c
        /*005e*/ 	.short	(.L_17 - .L_16)


	//   ....[0]....
.L_16:
        /*0060*/ 	.word	0x00000600


	//   ....[1]....
        /*0064*/ 	.word	0x00000650


	//----- nvinfo : EIATTR_CBANK_PARAM_SIZE
	.align		4
.L_17:
        /*0068*/ 	.byte	0x03, 0x19
        /*006a*/ 	.short	0x001c


	//----- nvinfo : EIATTR_PARAM_CBANK
	.align		4
        /*006c*/ 	.byte	0x04, 0x0a
        /*006e*/ 	.short	(.L_19 - .L_18)
	.align		4
.L_18:
        /*0070*/ 	.word	index@(.nv.constant0._Z19matmul_kernel_tiledPdS_S_i)
        /*0074*/ 	.short	0x0380
        /*0076*/ 	.short	0x001c


	//----- nvinfo : EIATTR_SW_WAR
	.align		4
.L_19:
        /*0078*/ 	.byte	0x04, 0x36
        /*007a*/ 	.short	(.L_21 - .L_20)
.L_20:
        /*007c*/ 	.word	0x00000008
.L_21:


//--------------------- .nv.callgraph             --------------------------
	.section	.nv.callgraph,"",@"SHT_CUDA_CALLGRAPH"
	.align	4
	.sectionentsize	8
	.align		4
        /*0000*/ 	.word	0x00000000
	.align		4
        /*0004*/ 	.word	0xffffffff
	.align		4
        /*0008*/ 	.word	0x00000000
	.align		4
        /*000c*/ 	.word	0xfffffffe
	.align		4
        /*0010*/ 	.word	0x00000000
	.align		4
        /*0014*/ 	.word	0xfffffffd
	.align		4
        /*0018*/ 	.word	0x00000000
	.align		4
        /*001c*/ 	.word	0xfffffffc


//--------------------- .text._Z19matmul_kernel_tiledPdS_S_i --------------------------
	.section	.text._Z19matmul_kernel_tiledPdS_S_i,"ax",@progbits
	.align	128
        .global         _Z19matmul_kernel_tiledPdS_S_i
        .type           _Z19matmul_kernel_tiledPdS_S_i,@function
        .size           _Z19matmul_kernel_tiledPdS_S_i,(.L_x_3 - _Z19matmul_kernel_tiledPdS_S_i)
        .other          _Z19matmul_kernel_tiledPdS_S_i,@"STO_CUDA_ENTRY STV_DEFAULT"
_Z19matmul_kernel_tiledPdS_S_i:
.text._Z19matmul_kernel_tiledPdS_S_i:
[----:B------:R-:W-:Y:S01]  /*0000*/  LDC R1, c[0x0][0x37c] ;  /* 0x0000df00ff017b82 */ /* 0x000fe20000000800 */
[----:B------:R-:W0:Y:S01]  /*0010*/  LDCU UR4, c[0x0][0x398] ;  /* 0x00007300ff0477ac */ /* 0x000e220008000800 */
[----:B------:R-:W1:Y:S01]  /*0020*/  S2R R20, SR_CTAID.Y ;  /* 0x0000000000147919 */ /* 0x000e620000002600 */
[----:B------:R-:W-:Y:S01]  /*0030*/  CS2R R10, SRZ ;  /* 0x00000000000a7805 */ /* 0x000fe2000001ff00 */
[----:B------:R-:W2:Y:S01]  /*0040*/  LDCU.64 UR8, c[0x0][0x358] ;  /* 0x00006b00ff0877ac */ /* 0x000ea20008000a00 */
[----:B------:R-:W1:Y:S01]  /*0050*/  S2R R18, SR_TID.Y ;  /* 0x0000000000127919 */ /* 0x000e620000002200 */
[----:B------:R-:W3:Y:S01]  /*0060*/  S2R R4, SR_CTAID.X ;  /* 0x0000000000047919 */ /* 0x000ee20000002500 */
[----:B------:R-:W3:Y:S01]  /*0070*/  S2R R19, SR_TID.X ;  /* 0x0000000000137919 */ /* 0x000ee20000002100 */
[----:B0-----:R-:W-:-:S05]  /*0080*/  IMAD.U32 R6, RZ, RZ, UR4 ;  /* 0x00000004ff067e24 */ /* 0x001fca000f8e00ff */
[----:B------:R-:W-:Y:S01]  /*0090*/  ISETP.GE.AND P0, PT, R6, 0x1, PT ;  /* 0x000000010600780c */ /* 0x000fe20003f06270 */
[----:B-1----:R-:W-:Y:S02]  /*00a0*/  IMAD R20, R20, 0x10, R18 ;  /* 0x0000001014147824 */ /* 0x002fe400078e0212 */
[----:B---3--:R-:W-:-:S10]  /*00b0*/  IMAD R21, R4, 0x10, R19 ;  /* 0x0000001004157824 */ /* 0x008fd400078e0213 */
[----:B--2---:R-:W-:Y:S05]  /*00c0*/  @!P0 BRA `(.L_x_0) ;  /* 0x0000000400448947 */ /* 0x004fea0003800000 */
[----:B------:R-:W0:Y:S01]  /*00d0*/  S2UR UR6, SR_CgaCtaId ;  /* 0x00000000000679c3 */ /* 0x000e220000008800 */
[----:B------:R-:W-:Y:S01]  /*00e0*/  UMOV UR4, 0x400 ;  /* 0x0000040000047882 */ /* 0x000fe20000000000 */
[----:B------:R-:W-:Y:S01]  /*00f0*/  IADD3 R2, PT, PT, R6, 0xf, RZ ;  /* 0x0000000f06027810 */ /* 0x000fe20007ffe0ff */
[----:B------:R-:W-:Y:S01]  /*0100*/  UIADD3 UR5, UPT, UPT, UR4, 0x800, URZ ;  /* 0x0000080004057890 */ /* 0x000fe2000fffe0ff */
[-CC-:B------:R-:W-:Y:S01]  /*0110*/  IMAD R17, R18, R6.reuse, R19.reuse ;  /* 0x0000000612117224 */ /* 0x180fe200078e0213 */
[----:B------:R-:W-:Y:S02]  /*0120*/  CS2R R10, SRZ ;  /* 0x00000000000a7805 */ /* 0x000fe4000001ff00 */
[----:B------:R-:W-:Y:S01]  /*0130*/  SHF.R.U32.HI R2, RZ, 0x4, R2 ;  /* 0x00000004ff027819 */ /* 0x000fe20000011602 */
[----:B------:R-:W-:Y:S01]  /*0140*/  IMAD R7, R20, R6, R19 ;  /* 0x0000000614077224 */ /* 0x000fe200078e0213 */
[----:B------:R-:W1:Y:S01]  /*0150*/  LDC R0, c[0x0][0x398] ;  /* 0x0000e600ff007b82 */ /* 0x000e620000000800 */
[----:B------:R-:W-:-:S02]  /*0160*/  IMAD R17, R4, 0x10, R17 ;  /* 0x0000001004117824 */ /* 0x000fc400078e0211 */
[----:B------:R-:W-:Y:S01]  /*0170*/  IMAD.MOV R16, RZ, RZ, -R2 ;  /* 0x000000ffff107224 */ /* 0x000fe200078e0a02 */
[----:B0-----:R-:W-:Y:S02]  /*0180*/  ULEA UR5, UR6, UR5, 0x18 ;  /* 0x0000000506057291 */ /* 0x001fe4000f8ec0ff */
[----:B------:R-:W-:-:S04]  /*0190*/  ULEA UR4, UR6, UR4, 0x18 ;  /* 0x0000000406047291 */ /* 0x000fc8000f8ec0ff */
[----:B------:R-:W-:Y:S02]  /*01a0*/  LEA R3, R19, UR5, 0x3 ;  /* 0x0000000513037c11 */ /* 0x000fe4000f8e18ff */
[----:B------:R-:W-:-:S03]  /*01b0*/  LEA R5, R18, UR4, 0x7 ;  /* 0x0000000412057c11 */ /* 0x000fc6000f8e38ff */
[----:B------:R-:W-:Y:S01]  /*01c0*/  IMAD R2, R18, 0x80, R3 ;  /* 0x0000008012027824 */ /* 0x000fe200078e0203 */
[----:B------:R-:W-:-:S07]  /*01d0*/  LEA R4, R19, R5, 0x3 ;  /* 0x0000000513047211 */ /* 0x000fce00078e18ff */
.L_x_1:
[----:B-1----:R-:W-:Y:S01]  /*01e0*/  IMAD.MOV.U32 R6, RZ, RZ, R0 ;  /* 0x000000ffff067224 */ /* 0x002fe200078e0000 */
[----:B------:R-:W-:Y:S02]  /*01f0*/  VIMNMX.U32 R9, PT, PT, R20, R19, !PT ;  /* 0x0000001314097248 */ /* 0x000fe40007fe0000 */
[----:B------:R-:W-:Y:S02]  /*0200*/  CS2R R28, SRZ ;  /* 0x00000000001c7805 */ /* 0x000fe4000001ff00 */
[----:B------:R-:W-:Y:S02]  /*0210*/  CS2R R26, SRZ ;  /* 0x00000000001a7805 */ /* 0x000fe4000001ff00 */
[-C--:B------:R-:W-:Y:S02]  /*0220*/  ISETP.GE.U32.AND P0, PT, R18, R6.reuse, PT ;  /* 0x000000061200720c */ /* 0x080fe40003f06070 */
[-C--:B------:R-:W-:Y:S02]  /*0230*/  ISETP.GE.U32.AND P1, PT, R9, R6.reuse, PT ;  /* 0x000000060900720c */ /* 0x080fe40003f26070 */
[----:B------:R-:W-:-:S11]  /*0240*/  ISETP.GE.OR P0, PT, R21, R6, P0 ;  /* 0x000000061500720c */ /* 0x000fd60000706670 */
[----:B------:R-:W0:Y:S08]  /*0250*/  @!P1 LDC.64 R12, c[0x0][0x380] ;  /* 0x0000e000ff0c9b82 */ /* 0x000e300000000a00 */
[----:B------:R-:W1:Y:S01]  /*0260*/  @!P0 LDC.64 R8, c[0x0][0x388] ;  /* 0x0000e200ff088b82 */ /* 0x000e620000000a00 */
[----:B0-----:R-:W-:-:S05]  /*0270*/  @!P1 IMAD.WIDE.U32 R14, R7, 0x8, R12 ;  /* 0x00000008070e9825 */ /* 0x001fca00078e000c */
[----:B------:R-:W2:Y:S01]  /*0280*/  @!P1 LDG.E.64 R28, desc[UR8][R14.64] ;  /* 0x000000080e1c9981 */ /* 0x000ea2000c1e1b00 */
[----:B-1----:R-:W-:-:S05]  /*0290*/  @!P0 IMAD.WIDE.U32 R8, R17, 0x8, R8 ;  /* 0x0000000811088825 */ /* 0x002fca00078e0008 */
[----:B------:R-:W3:Y:S04]  /*02a0*/  @!P0 LDG.E.64 R26, desc[UR8][R8.64] ;  /* 0x00000008081a8981 */ /* 0x000ee8000c1e1b00 */
[----:B--2---:R-:W-:Y:S04]  /*02b0*/  STS.64 [R4], R28 ;  /* 0x0000001c04007388 */ /* 0x004fe80000000a00 */
[----:B---3--:R-:W-:Y:S01]  /*02c0*/  STS.64 [R2], R26 ;  /* 0x0000001a02007388 */ /* 0x008fe20000000a00 */
[----:B------:R-:W-:Y:S06]  /*02d0*/  BAR.SYNC.DEFER_BLOCKING 0x0 ;  /* 0x0000000000007b1d */ /* 0x000fec0000010000 */
[----:B------:R-:W-:Y:S04]  /*02e0*/  LDS.64 R24, [R3] ;  /* 0x0000000003187984 */ /* 0x000fe80000000a00 */
[----:B------:R-:W0:Y:S04]  /*02f0*/  LDS.128 R12, [R5] ;  /* 0x00000000050c7984 */ /* 0x000e280000000c00 */
[----:B------:R-:W1:Y:S01]  /*0300*/  LDS.64 R22, [R3+0x80] ;  /* 0x0000800003167984 */ /* 0x000e620000000a00 */
[----:B0-----:R-:W-:-:S03]  /*0310*/  DFMA R24, R12, R24, R10 ;  /* 0x000000180c18722b */ /* 0x001fc6000000000a */
[----:B------:R-:W-:Y:S04]  /*0320*/  LDS.64 R12, [R3+0x100] ;  /* 0x00010000030c7984 */ /* 0x000fe80000000a00 */
[----:B------:R-:W0:Y:S01]  /*0330*/  LDS.128 R8, [R5+0x10] ;  /* 0x0000100005087984 */ /* 0x000e220000000c00 */
[----:B-1----:R-:W-:-:S03]  /*0340*/  DFMA R14, R22, R14, R24 ;  /* 0x0000000e160e722b */ /* 0x002fc60000000018 */
[----:B------:R-:W1:Y:S04]  /*0350*/  LDS.64 R22, [R3+0x180] ;  /* 0x0001800003167984 */ /* 0x000e680000000a00 */
[----:B------:R-:W-:Y:S01]  /*0360*/  LDS.64 R24, [R3+0x200] ;  /* 0x0002000003187984 */ /* 0x000fe20000000a00 */
[----:B0-----:R-:W-:-:S03]  /*0370*/  DFMA R8, R8, R12, R14 ;  /* 0x0000000c0808722b */ /* 0x001fc6000000000e */
[----:B------:R-:W0:Y:S05]  /*0380*/  LDS.128 R12, [R5+0x20] ;  /* 0x00002000050c7984 */ /* 0x000e2a0000000c00 */
[----:B-1----:R-:W-:Y:S01]  /*0390*/  DFMA R8, R22, R10, R8 ;  /* 0x0000000a1608722b */ /* 0x002fe20000000008 */
[----:B------:R-:W1:Y:S07]  /*03a0*/  LDS.64 R22, [R3+0x280] ;  /* 0x0002800003167984 */ /* 0x000e6e0000000a00 */
[----:B0-----:R-:W-:Y:S01]  /*03b0*/  DFMA R24, R12, R24, R8 ;  /* 0x000000180c18722b */ /* 0x001fe20000000008 */
[----:B------:R-:W-:Y:S04]  /*03c0*/  LDS.64 R12, [R3+0x300] ;  /* 0x00030000030c7984 */ /* 0x000fe80000000a00 */
[----:B------:R-:W0:Y:S03]  /*03d0*/  LDS.128 R8, [R5+0x30] ;  /* 0x0000300005087984 */ /* 0x000e260000000c00 */
[----:B-1----:R-:W-:Y:S01]  /*03e0*/  DFMA R14, R22, R14, R24 ;  /* 0x0000000e160e722b */ /* 0x002fe20000000018 */
[----:B------:R-:W1:Y:S04]  /*03f0*/  LDS.64 R22, [R3+0x380] ;  /* 0x0003800003167984 */ /* 0x000e680000000a00 */
[----:B------:R-:W-:Y:S03]  /*0400*/  LDS.64 R24, [R3+0x400] ;  /* 0x0004000003187984 */ /* 0x000fe60000000a00 */
[----:B0-----:R-:W-:-:S02]  /*0410*/  DFMA R8, R8, R12, R14 ;  /* 0x0000000c0808722b */ /* 0x001fc4000000000e */
[----:B------:R-:W0:Y:S06]  /*0420*/  LDS.128 R12, [R5+0x40] ;  /* 0x00004000050c7984 */ /* 0x000e2c0000000c00 */
        /* <DEDUP_REMOVED lines=16> */
[----:B------:R-:W1:Y:S01]  /*0530*/  LDS.64 R14, [R3+0x780] ;  /* 0x00078000030e7984 */ /* 0x000e620000000a00 */
[----:B------:R-:W-:Y:S01]  /*0540*/  IADD3 R16, PT, PT, R16, 0x1, RZ ;  /* 0x0000000110107810 */ /* 0x000fe20007ffe0ff */
[----:B------:R-:W-:Y:S03]  /*0550*/  BAR.SYNC.DEFER_BLOCKING 0x0 ;  /* 0x0000000000007b1d */ /* 0x000fe60000010000 */
[----:B------:R-:W-:Y:S01]  /*0560*/  ISETP.NE.AND P0, PT, R16, RZ, PT ;  /* 0x000000ff1000720c */ /* 0x000fe20003f05270 */
[----:B------:R-:W-:Y:S01]  /*0570*/  VIADD R19, R19, 0x10 ;  /* 0x0000001013137836 */ /* 0x000fe20000000000 */
[----:B------:R-:W-:Y:S01]  /*0580*/  IADD3 R7, PT, PT, R7, 0x10, RZ ;  /* 0x0000001007077810 */ /* 0x000fe20007ffe0ff */
[----:B------:R-:W-:-:S02]  /*0590*/  VIADD R18, R18, 0x10 ;  /* 0x0000001012127836 */ /* 0x000fc40000000000 */
[----:B------:R-:W-:Y:S01]  /*05a0*/  IMAD R17, R6, 0x10, R17 ;  /* 0x0000001006117824 */ /* 0x000fe200078e0211 */
[----:B0-----:R-:W-:-:S08]  /*05b0*/  DFMA R8, R8, R12, R22 ;  /* 0x0000000c0808722b */ /* 0x001fd00000000016 */
[----:B-1----:R-:W-:Y:S01]  /*05c0*/  DFMA R10, R14, R10, R8 ;  /* 0x0000000a0e0a722b */ /* 0x002fe20000000008 */
[----:B------:R-:W-:Y:S10]  /*05d0*/  @P0 BRA `(.L_x_1) ;  /* 0xfffffffc00000947 */ /* 0x000ff4000383ffff */
.L_x_0:
[----:B------:R-:W-:-:S04]  /*05e0*/  VIMNMX R3, PT, PT, R20, R21, !PT ;  /* 0x0000001514037248 */ /* 0x000fc80007fe0100 */
[----:B------:R-:W-:-:S13]  /*05f0*/  ISETP.GE.AND P0, PT, R3, R6, PT ;  /* 0x000000060300720c */ /* 0x000fda0003f06270 */
[----:B------:R-:W-:Y:S05]  /*0600*/  @P0 EXIT ;  /* 0x000000000000094d */ /* 0x000fea0003800000 */
[----:B------:R-:W0:Y:S01]  /*0610*/  LDC.64 R2, c[0x0][0x390] ;  /* 0x0000e400ff027b82 */ /* 0x000e220000000a00 */
[----:B------:R-:W-:-:S04]  /*0620*/  IMAD R21, R20, R6, R21 ;  /* 0x0000000614157224 */ /* 0x000fc800078e0215 */
[----:B0-----:R-:W-:-:S05]  /*0630*/  IMAD.WIDE R2, R21, 0x8, R2 ;  /* 0x0000000815027825 */ /* 0x001fca00078e0202 */
[----:B------:R-:W-:Y:S01]  /*0640*/  STG.E.64 desc[UR8][R2.64], R10 ;  /* 0x0000000a02007986 */ /* 0x000fe2000c101b08 */
[----:B------:R-:W-:Y:S05]  /*0650*/  EXIT ;  /* 0x000000000000794d */ /* 0x000fea0003800000 */
.L_x_2:
[----:B------:R-:W-:-:S00]  /*0660*/  BRA `(.L_x_2) ;  /* 0xfffffffc00fc7947 */ /* 0x000fc0000383ffff */
[----:B------:R-:W-:-:S00]  /*0670*/  NOP ;  /* 0x0000000000007918 */ /* 0x000fc00000000000 */
        /* <DEDUP_REMOVED lines=8> */
.L_x_3:


//--------------------- .nv.shared._Z19matmul_kernel_tiledPdS_S_i --------------------------
	.section	.nv.shared._Z19matmul_kernel_tiledPdS_S_i,"aw",@nobits
	.sectionflags	@""
	.align	8
.nv.shared._Z19matmul_kernel_tiledPdS_S_i:
	.zero		5120


//--------------------- .nv.shared.reserved.0     --------------------------
	.section	.nv.shared.reserved.0,"aw",@nobits
	.weak		__nv_reservedSMEM_offset_0_alias
	.size		__nv_reservedSMEM_offset_0_alias, 0, 64
	.other		__nv_reservedSMEM_offset_0_alias,@"STO_CUDA_RESERVED_SHARED STV_DEFAULT"
__nv_reservedSMEM_offset_0_alias:
	.zero		0
	.zero		64


//--------------------- .nv.constant0._Z19matmul_kernel_tiledPdS_S_i --------------------------
	.section	.nv.constant0._Z19matmul_kernel_tiledPdS_S_i,"a",@progbits
	.sectionflags	@""
	.align	4
.nv.constant0._Z19matmul_kernel_tiledPdS_S_i:
	.zero		924


//--------------------- SYMBOLS --------------------------

	.type		.nv.reservedSmem.offset0,@object
	.size		.nv.reservedSmem.offset0,0x4
	.type		.nv.reservedSmem.cap,@object
	.size		.nv.reservedSmem.cap,0x4
